	.headerflags	@"EF_CUDA_TEXMODE_UNIFIED EF_CUDA_64BIT_ADDRESS EF_CUDA_ACCELERATORS EF_CUDA_SM90 EF_CUDA_VIRTUAL_SM(EF_CUDA_SM90)"
	.elftype	@"ET_EXEC"


//--------------------- .nv.info                  --------------------------
	.section	.nv.info,"",@"SHT_CUDA_INFO"
	.align	4


	//----- nvinfo : EIATTR_REGCOUNT
	.align		4
        /*0000*/ 	.byte	0x04, 0x2f
        /*0002*/ 	.short	(.L_3 - .L_2)
	.align		4
.L_2:
        /*0004*/ 	.word	index@(triton_poi_fused__native_batch_norm_legit_no_training_add_relu_13)
        /*0008*/ 	.word	0x0000002a


	//----- nvinfo : EIATTR_MIN_STACK_SIZE
	.align		4
.L_3:
        /*000c*/ 	.byte	0x04, 0x12
        /*000e*/ 	.short	(.L_5 - .L_4)
	.align		4
.L_4:
        /*0010*/ 	.word	index@(triton_poi_fused__native_batch_norm_legit_no_training_add_relu_13)
        /*0014*/ 	.word	0x00000000


	//----- nvinfo : EIATTR_FRAME_SIZE
	.align		4
.L_5:
        /*0018*/ 	.byte	0x04, 0x11
        /*001a*/ 	.short	(.L_7 - .L_6)
	.align		4
.L_6:
        /*001c*/ 	.word	index@(triton_poi_fused__native_batch_norm_legit_no_training_add_relu_13)
        /*0020*/ 	.word	0x00000000


	//----- nvinfo : EIATTR_MIN_STACK_SIZE
	.align		4
.L_7:
        /*0024*/ 	.byte	0x04, 0x12
        /*0026*/ 	.short	(.L_9 - .L_8)
	.align		4
.L_8:
        /*0028*/ 	.word	index@(triton_poi_fused__native_batch_norm_legit_no_training_add_relu_13)
        /*002c*/ 	.word	0x00000000
.L_9:


//--------------------- .nv.info.triton_poi_fused__native_batch_norm_legit_no_training_add_relu_13 --------------------------
	.section	.nv.info.triton_poi_fused__native_batch_norm_legit_no_training_add_relu_13,"",@"SHT_CUDA_INFO"
	.sectionflags	@""
	.align	4


	//----- nvinfo : EIATTR_CUDA_API_VERSION
	.align		4
        /*0000*/ 	.byte	0x04, 0x37
        /*0002*/ 	.short	(.L_11 - .L_10)
.L_10:
        /*0004*/ 	.word	0x0000007c


	//----- nvinfo : EIATTR_KPARAM_INFO
	.align		4
.L_11:
        /*0008*/ 	.byte	0x04, 0x17
        /*000a*/ 	.short	(.L_13 - .L_12)
.L_12:
        /*000c*/ 	.word	0x00000000
        /*0010*/ 	.short	0x0008
        /*0012*/ 	.short	0x003c
        /*0014*/ 	.byte	0x00, 0xf0, 0x11, 0x00


	//----- nvinfo : EIATTR_KPARAM_INFO
	.align		4
.L_13:
        /*0018*/ 	.byte	0x04, 0x17
        /*001a*/ 	.short	(.L_15 - .L_14)
.L_14:
        /*001c*/ 	.word	0x00000000
        /*0020*/ 	.short	0x0007
        /*0022*/ 	.short	0x0038
        /*0024*/ 	.byte	0x00, 0xf0, 0x11, 0x00


	//----- nvinfo : EIATTR_KPARAM_INFO
	.align		4
.L_15:
        /*0028*/ 	.byte	0x04, 0x17
        /*002a*/ 	.short	(.L_17 - .L_16)
.L_16:
        /*002c*/ 	.word	0x00000000
        /*0030*/ 	.short	0x0006
        /*0032*/ 	.short	0x0030
        /*0034*/ 	.byte	0x00, 0xf4, 0x21, 0x00


	//----- nvinfo : EIATTR_KPARAM_INFO
	.align		4
.L_17:
        /*0038*/ 	.byte	0x04, 0x17
        /*003a*/ 	.short	(.L_19 - .L_18)
.L_18:
        /*003c*/ 	.word	0x00000000
        /*0040*/ 	.short	0x0005
        /*0042*/ 	.short	0x0028
        /*0044*/ 	.byte	0x00, 0xf4, 0x21, 0x00


	//----- nvinfo : EIATTR_KPARAM_INFO
	.align		4
.L_19:
        /*0048*/ 	.byte	0x04, 0x17
        /*004a*/ 	.short	(.L_21 - .L_20)
.L_20:
        /*004c*/ 	.word	0x00000000
        /*0050*/ 	.short	0x0004
        /*0052*/ 	.short	0x0020
        /*0054*/ 	.byte	0x00, 0xf4, 0x21, 0x00


	//----- nvinfo : EIATTR_KPARAM_INFO
	.align		4
.L_21:
        /*0058*/ 	.byte	0x04, 0x17
        /*005a*/ 	.short	(.L_23 - .L_22)
.L_22:
        /*005c*/ 	.word	0x00000000
        /*0060*/ 	.short	0x0003
        /*0062*/ 	.short	0x0018
        /*0064*/ 	.byte	0x00, 0xf4, 0x21, 0x00


	//----- nvinfo : EIATTR_KPARAM_INFO
	.align		4
.L_23:
        /*0068*/ 	.byte	0x04, 0x17
        /*006a*/ 	.short	(.L_25 - .L_24)
.L_24:
        /*006c*/ 	.word	0x00000000
        /*0070*/ 	.short	0x0002
        /*0072*/ 	.short	0x0010
        /*0074*/ 	.byte	0x00, 0xf4, 0x21, 0x00


	//----- nvinfo : EIATTR_KPARAM_INFO
	.align		4
.L_25:
        /*0078*/ 	.byte	0x04, 0x17
        /*007a*/ 	.short	(.L_27 - .L_26)
.L_26:
        /*007c*/ 	.word	0x00000000
        /*0080*/ 	.short	0x0001
        /*0082*/ 	.short	0x0008
        /*0084*/ 	.byte	0x00, 0xf4, 0x21, 0x00


	//----- nvinfo : EIATTR_KPARAM_INFO
	.align		4
.L_27:
        /*0088*/ 	.byte	0x04, 0x17
        /*008a*/ 	.short	(.L_29 - .L_28)
.L_28:
        /*008c*/ 	.word	0x00000000
        /*0090*/ 	.short	0x0000
        /*0092*/ 	.short	0x0000
        /*0094*/ 	.byte	0x00, 0xf4, 0x21, 0x00


	//----- nvinfo : EIATTR_SPARSE_MMA_MASK
	.align		4
.L_29:
        /*0098*/ 	.byte	0x03, 0x50
        /*009a*/ 	.short	0x0000


	//----- nvinfo : EIATTR_MAXREG_COUNT
	.align		4
        /*009c*/ 	.byte	0x03, 0x1b
        /*009e*/ 	.short	0x00ff


	//----- nvinfo : EIATTR_EXIT_INSTR_OFFSETS
	.align		4
        /*00a0*/ 	.byte	0x04, 0x1c
        /*00a2*/ 	.short	(.L_31 - .L_30)


	//   ....[0]....
.L_30:
        /*00a4*/ 	.word	0x00001350


	//   ....[1]....
        /*00a8*/ 	.word	0x000013a0


	//----- nvinfo : EIATTR_REQNTID
	.align		4
.L_31:
        /*00ac*/ 	.byte	0x04, 0x10
        /*00ae*/ 	.short	(.L_33 - .L_32)
.L_32:
        /*00b0*/ 	.word	0x00000100
        /*00b4*/ 	.word	0x00000001
        /*00b8*/ 	.word	0x00000001


	//----- nvinfo : EIATTR_CBANK_PARAM_SIZE
	.align		4
.L_33:
        /*00bc*/ 	.byte	0x03, 0x19
        /*00be*/ 	.short	0x0040


	//----- nvinfo : EIATTR_PARAM_CBANK
	.align		4
        /*00c0*/ 	.byte	0x04, 0x0a
        /*00c2*/ 	.short	(.L_35 - .L_34)
	.align		4
.L_34:
        /*00c4*/ 	.word	index@(.nv.constant0.triton_poi_fused__native_batch_norm_legit_no_training_add_relu_13)
        /*00c8*/ 	.short	0x0210
        /*00ca*/ 	.short	0x0040


	//----- nvinfo : EIATTR_SW_WAR
	.align		4
.L_35:
        /*00cc*/ 	.byte	0x04, 0x36
        /*00ce*/ 	.short	(.L_37 - .L_36)
.L_36:
        /*00d0*/ 	.word	0x00000008
.L_37:


//--------------------- .nv.callgraph             --------------------------
	.section	.nv.callgraph,"",@"SHT_CUDA_CALLGRAPH"
	.align	4
	.sectionentsize	8
	.align		4
        /*0000*/ 	.word	0x00000000
	.align		4
        /*0004*/ 	.word	0xffffffff
	.align		4
        /*0008*/ 	.word	0x00000000
	.align		4
        /*000c*/ 	.word	0xfffffffe
	.align		4
        /*0010*/ 	.word	0x00000000
	.align		4
        /*0014*/ 	.word	0xfffffffd
	.align		4
        /*0018*/ 	.word	0x00000000
	.align		4
        /*001c*/ 	.word	0xfffffffc


//--------------------- .nv.constant4             --------------------------
	.section	.nv.constant4,"a",@progbits
	.align	8
	.align		8
.nv.constant4:
        /*0000*/ 	.dword	_$_str
	.align		8
        /*0008*/ 	.dword	_$_str_$_2


//--------------------- .text.triton_poi_fused__native_batch_norm_legit_no_training_add_relu_13 --------------------------
	.section	.text.triton_poi_fused__native_batch_norm_legit_no_training_add_relu_13,"ax",@progbits
	.sectionflags	@"SHF_BARRIERS=1"
	.align	128
        .global         triton_poi_fused__native_batch_norm_legit_no_training_add_relu_13
        .type           triton_poi_fused__native_batch_norm_legit_no_training_add_relu_13,@function
        .size           triton_poi_fused__native_batch_norm_legit_no_training_add_relu_13,(.L_x_1 - triton_poi_fused__native_batch_norm_legit_no_training_add_relu_13)
        .other          triton_poi_fused__native_batch_norm_legit_no_training_add_relu_13,@"STO_CUDA_ENTRY STV_DEFAULT"
triton_poi_fused__native_batch_norm_legit_no_training_add_relu_13:
.text.triton_poi_fused__native_batch_norm_legit_no_training_add_relu_13:
[----:B------:R-:W0:Y:S01]  /*0000*/  LDC R1, c[0x0][0x28] ;  /* 0x00000a00ff017b82 */ /* 0x000e220000000800 */
[----:B------:R-:W1:Y:S07]  /*0010*/  S2R R0, SR_CTAID.X ;  /* 0x0000000000007919 */ /* 0x000e6e0000002500 */
[----:B------:R-:W2:Y:S01]  /*0020*/  LDC.64 R8, c[0x0][0x220] ;  /* 0x00008800ff087b82 */ /* 0x000ea20000000a00 */
[----:B------:R-:W-:Y:S02]  /*0030*/  CS2R R4, SRZ ;  /* 0x0000000000047805 */ /* 0x000fe4000001ff00 */
[----:B------:R-:W-:Y:S01]  /*0040*/  CS2R R6, SRZ ;  /* 0x0000000000067805 */ /* 0x000fe2000001ff00 */
[----:B------:R-:W3:Y:S01]  /*0050*/  S2R R2, SR_TID.X ;  /* 0x0000000000027919 */ /* 0x000ee20000002100 */
[----:B------:R-:W-:Y:S01]  /*0060*/  ULDC.64 UR6, c[0x0][0x208] ;  /* 0x0000820000067ab9 */ /* 0x000fe20000000a00 */
[----:B------:R-:W4:Y:S02]  /*0070*/  S2R R27, SR_CTAID.Z ;  /* 0x00000000001b7919 */ /* 0x000f240000002700 */
[----:B------:R-:W4:Y:S01]  /*0080*/  S2UR UR4, SR_CTAID.Y ;  /* 0x00000000000479c3 */ /* 0x000f220000002600 */
[----:B------:R-:W-:-:S07]  /*0090*/  IMAD.MOV.U32 R23, RZ, RZ, 0x3e800000 ;  /* 0x3e800000ff177424 */ /* 0x000fce00078e00ff */
[----:B------:R-:W4:Y:S08]  /*00a0*/  LDC R10, c[0x0][0x10] ;  /* 0x00000400ff0a7b82 */ /* 0x000f300000000800 */
[----:B------:R-:W5:Y:S01]  /*00b0*/  LDC.64 R36, c[0x0][0x210] ;  /* 0x00008400ff247b82 */ /* 0x000f620000000a00 */
[----:B-1----:R-:W-:-:S07]  /*00c0*/  IMAD.SHL.U32 R0, R0, 0x10, RZ ;  /* 0x0000001000007824 */ /* 0x002fce00078e00ff */
[----:B------:R-:W1:Y:S01]  /*00d0*/  LDC.64 R20, c[0x0][0x218] ;  /* 0x00008600ff147b82 */ /* 0x000e620000000a00 */
[----:B---3--:R-:W-:-:S05]  /*00e0*/  IMAD.SHL.U32 R26, R2, 0x4, RZ ;  /* 0x00000004021a7824 */ /* 0x008fca00078e00ff */
[----:B------:R-:W-:-:S04]  /*00f0*/  LOP3.LUT R34, R0, 0xc, R26, 0xf8, !PT ;  /* 0x0000000c00227812 */ /* 0x000fc800078ef81a */
[C---:B------:R-:W-:Y:S01]  /*0100*/  ISETP.GE.AND P0, PT, R34.reuse, 0x10, PT ;  /* 0x000000102200780c */ /* 0x040fe20003f06270 */
[----:B--2---:R-:W-:-:S12]  /*0110*/  IMAD.WIDE R8, R34, 0x4, R8 ;  /* 0x0000000422087825 */ /* 0x004fd800078e0208 */
[----:B------:R2:W3:Y:S01]  /*0120*/  @!P0 LDG.E.EL.128 R4, desc[UR6][R8.64] ;  /* 0x0000000608048981 */ /* 0x0004e2000c2e1d00 */
[----:B----4-:R-:W-:Y:S01]  /*0130*/  IMAD R27, R27, R10, UR4 ;  /* 0x000000041b1b7e24 */ /* 0x010fe2000f8e020a */
[----:B------:R-:W-:-:S04]  /*0140*/  SHF.R.U32.HI R10, RZ, 0x2, R2 ;  /* 0x00000002ff0a7819 */ /* 0x000fc80000011602 */
[----:B------:R-:W-:-:S04]  /*0150*/  SGXT.U32 R10, R10, 0x6 ;  /* 0x000000060a0a781a */ /* 0x000fc80000000000 */
[----:B------:R-:W-:Y:S02]  /*0160*/  PRMT R25, R10, 0x6540, R27 ;  /* 0x000065400a197816 */ /* 0x000fe4000000001b */
[----:B--2---:R-:W-:Y:S02]  /*0170*/  CS2R R8, SRZ ;  /* 0x0000000000087805 */ /* 0x004fe4000001ff00 */
[----:B------:R-:W-:Y:S02]  /*0180*/  CS2R R10, SRZ ;  /* 0x00000000000a7805 */ /* 0x000fe4000001ff00 */
[C---:B------:R-:W-:Y:S01]  /*0190*/  ISETP.LT.AND P2, PT, R25.reuse, 0x40000, !P0 ;  /* 0x000400001900780c */ /* 0x040fe20004741270 */
[C---:B------:R-:W-:Y:S01]  /*01a0*/  IMAD R28, R25.reuse, 0x10, R34 ;  /* 0x00000010191c7824 */ /* 0x040fe200078e0222 */
[----:B------:R-:W-:-:S03]  /*01b0*/  LOP3.LUT R13, R25, 0x80, RZ, 0xfc, !PT ;  /* 0x00000080190d7812 */ /* 0x000fc600078efcff */
[----:B-----5:R-:W-:-:S04]  /*01c0*/  IMAD.WIDE R14, R28, 0x4, R36 ;  /* 0x000000041c0e7825 */ /* 0x020fc800078e0224 */
[----:B------:R-:W-:-:S04]  /*01d0*/  IMAD R24, R13, 0x10, R34 ;  /* 0x000000100d187824 */ /* 0x000fc800078e0222 */
[----:B------:R-:W-:-:S04]  /*01e0*/  IMAD.WIDE R18, R24, 0x4, R36 ;  /* 0x0000000418127825 */ /* 0x000fc800078e0224 */
[----:B-1----:R-:W-:-:S04]  /*01f0*/  IMAD.WIDE R20, R34, 0x4, R20 ;  /* 0x0000000422147825 */ /* 0x002fc800078e0214 */
[----:B---3--:R-:W-:Y:S01]  /*0200*/  FADD R30, R4, 9.9999997473787516356e-06 ;  /* 0x3727c5ac041e7421 */ /* 0x008fe20000000000 */
[----:B------:R-:W-:Y:S01]  /*0210*/  FADD R32, R6, 9.9999997473787516356e-06 ;  /* 0x3727c5ac06207421 */ /* 0x000fe20000000000 */
[----:B------:R-:W-:Y:S01]  /*0220*/  FADD R3, R5, 9.9999997473787516356e-06 ;  /* 0x3727c5ac05037421 */ /* 0x000fe20000000000 */
[----:B------:R-:W-:Y:S01]  /*0230*/  FADD R22, R7, 9.9999997473787516356e-06 ;  /* 0x3727c5ac07167421 */ /* 0x000fe20000000000 */
[----:B------:R-:W-:Y:S02]  /*0240*/  CS2R R4, SRZ ;  /* 0x0000000000047805 */ /* 0x000fe4000001ff00 */
[----:B------:R-:W-:Y:S01]  /*0250*/  CS2R R6, SRZ ;  /* 0x0000000000067805 */ /* 0x000fe2000001ff00 */
[----:B------:R-:W1:Y:S05]  /*0260*/  MUFU.SQRT R30, R30 ;  /* 0x0000001e001e7308 */ /* 0x000e6a0000002000 */
[----:B------:R2:W3:Y:S03]  /*0270*/  @P2 LDG.E.EL.128 R4, desc[UR6][R14.64] ;  /* 0x000000060e042981 */ /* 0x0004e6000c2e1d00 */
[----:B------:R-:W4:Y:S01]  /*0280*/  MUFU.SQRT R32, R32 ;  /* 0x0000002000207308 */ /* 0x000f220000002000 */
[----:B-1----:R-:W-:-:S07]  /*0290*/  FSETP.GT.AND P5, PT, R30, 8.50705917302346158658e+37, PT ;  /* 0x7e8000001e00780b */ /* 0x002fce0003fa4000 */
[----:B------:R1:W5:Y:S01]  /*02a0*/  MUFU.SQRT R31, R3 ;  /* 0x00000003001f7308 */ /* 0x0003620000002000 */
[----:B------:R-:W-:Y:S02]  /*02b0*/  FSETP.GEU.AND P3, PT, R30, 1.175494350822287508e-38, PT ;  /* 0x008000001e00780b */ /* 0x000fe40003f6e000 */
[----:B------:R-:W-:-:S05]  /*02c0*/  FSEL R29, R23, 1, P5 ;  /* 0x3f800000171d7808 */ /* 0x000fca0002800000 */
[----:B------:R-:W-:Y:S01]  /*02d0*/  MUFU.SQRT R22, R22 ;  /* 0x0000001600167308 */ /* 0x000fe20000002000 */
[----:B-1----:R-:W-:Y:S01]  /*02e0*/  LOP3.LUT R3, R25, 0x40, RZ, 0xfc, !PT ;  /* 0x0000004019037812 */ /* 0x002fe200078efcff */
[----:B------:R-:W-:Y:S01]  /*02f0*/  @P5 FMUL R30, R30, 0.25 ;  /* 0x3e8000001e1e5820 */ /* 0x000fe20000400000 */
[----:B----4-:R-:W-:-:S03]  /*0300*/  FSETP.GT.AND P5, PT, R32, 8.50705917302346158658e+37, PT ;  /* 0x7e8000002000780b */ /* 0x010fc60003fa4000 */
[----:B------:R-:W-:Y:S01]  /*0310*/  @!P3 FMUL R29, R29, 16777216 ;  /* 0x4b8000001d1db820 */ /* 0x000fe20000400000 */
[C---:B-----5:R-:W-:Y:S01]  /*0320*/  FSETP.GT.AND P6, PT, R31.reuse, 8.50705917302346158658e+37, PT ;  /* 0x7e8000001f00780b */ /* 0x060fe20003fc4000 */
[----:B------:R-:W-:Y:S01]  /*0330*/  @!P3 FMUL R30, R30, 16777216 ;  /* 0x4b8000001e1eb820 */ /* 0x000fe20000400000 */
[----:B------:R-:W-:Y:S02]  /*0340*/  FSETP.GEU.AND P3, PT, R32, 1.175494350822287508e-38, PT ;  /* 0x008000002000780b */ /* 0x000fe40003f6e000 */
[----:B------:R-:W-:Y:S02]  /*0350*/  FSETP.GEU.AND P4, PT, R31, 1.175494350822287508e-38, PT ;  /* 0x008000001f00780b */ /* 0x000fe40003f8e000 */
[----:B------:R-:W-:Y:S01]  /*0360*/  ISETP.LT.AND P1, PT, R3, 0x40000, !P0 ;  /* 0x000400000300780c */ /* 0x000fe20004721270 */
[----:B------:R-:W1:Y:S01]  /*0370*/  MUFU.RCP R30, R30 ;  /* 0x0000001e001e7308 */ /* 0x000e620000001000 */
[----:B------:R-:W-:Y:S01]  /*0380*/  FSEL R38, R23, 1, P6 ;  /* 0x3f80000017267808 */ /* 0x000fe20003000000 */
[----:B------:R-:W-:-:S02]  /*0390*/  IMAD R3, R3, 0x10, R34 ;  /* 0x0000001003037824 */ /* 0x000fc400078e0222 */
[----:B------:R-:W-:Y:S02]  /*03a0*/  @P5 FMUL R32, R32, 0.25 ;  /* 0x3e80000020205820 */ /* 0x000fe40000400000 */
[----:B------:R-:W-:Y:S01]  /*03b0*/  @P6 FMUL R31, R31, 0.25 ;  /* 0x3e8000001f1f6820 */ /* 0x000fe20000400000 */
[----:B--2---:R-:W-:Y:S01]  /*03c0*/  CS2R R14, SRZ ;  /* 0x00000000000e7805 */ /* 0x004fe2000001ff00 */
[----:B------:R-:W-:Y:S01]  /*03d0*/  @!P3 FMUL R32, R32, 16777216 ;  /* 0x4b8000002020b820 */ /* 0x000fe20000400000 */
[----:B------:R-:W-:-:S04]  /*03e0*/  IMAD.WIDE R16, R3, 0x4, R36 ;  /* 0x0000000403107825 */ /* 0x000fc800078e0224 */
[----:B-1----:R-:W-:Y:S01]  /*03f0*/  FMUL R30, R30, R29 ;  /* 0x0000001d1e1e7220 */ /* 0x002fe20000400000 */
[----:B------:R-:W-:Y:S01]  /*0400*/  FSEL R29, R23, 1, P5 ;  /* 0x3f800000171d7808 */ /* 0x000fe20002800000 */
[----:B------:R-:W-:Y:S01]  /*0410*/  @!P4 FMUL R31, R31, 16777216 ;  /* 0x4b8000001f1fc820 */ /* 0x000fe20000400000 */
[----:B------:R-:W-:Y:S01]  /*0420*/  @!P4 FMUL R38, R38, 16777216 ;  /* 0x4b8000002626c820 */ /* 0x000fe20000400000 */
[----:B------:R-:W1:Y:S01]  /*0430*/  MUFU.RCP R32, R32 ;  /* 0x0000002000207308 */ /* 0x000e620000001000 */
[----:B------:R-:W-:Y:S01]  /*0440*/  ISETP.LT.AND P6, PT, R13, 0x40000, !P0 ;  /* 0x000400000d00780c */ /* 0x000fe200047c1270 */
[----:B------:R-:W-:Y:S01]  /*0450*/  @!P3 FMUL R29, R29, 16777216 ;  /* 0x4b8000001d1db820 */ /* 0x000fe20000400000 */
[C---:B------:R-:W-:Y:S01]  /*0460*/  FSETP.GT.AND P3, PT, R22.reuse, 8.50705917302346158658e+37, PT ;  /* 0x7e8000001600780b */ /* 0x040fe20003f64000 */
[----:B------:R2:W4:Y:S01]  /*0470*/  @P1 LDG.E.EL.128 R8, desc[UR6][R16.64] ;  /* 0x0000000610081981 */ /* 0x000522000c2e1d00 */
[----:B------:R-:W-:Y:S02]  /*0480*/  FSETP.GEU.AND P4, PT, R22, 1.175494350822287508e-38, PT ;  /* 0x008000001600780b */ /* 0x000fe40003f8e000 */
[----:B------:R-:W-:-:S02]  /*0490*/  CS2R R12, SRZ ;  /* 0x00000000000c7805 */ /* 0x000fc4000001ff00 */
[----:B------:R-:W-:Y:S01]  /*04a0*/  LOP3.LUT R25, R25, 0xc0, RZ, 0xfc, !PT ;  /* 0x000000c019197812 */ /* 0x000fe200078efcff */
[----:B-1----:R-:W-:-:S06]  /*04b0*/  FMUL R29, R32, R29 ;  /* 0x0000001d201d7220 */ /* 0x002fcc0000400000 */
[----:B------:R-:W-:Y:S01]  /*04c0*/  @P3 FMUL R22, R22, 0.25 ;  /* 0x3e80000016163820 */ /* 0x000fe20000400000 */
[----:B------:R-:W-:Y:S01]  /*04d0*/  FSEL R23, R23, 1, P3 ;  /* 0x3f80000017177808 */ /* 0x000fe20001800000 */
[----:B------:R1:W5:Y:S02]  /*04e0*/  @P6 LDG.E.EL.128 R12, desc[UR6][R18.64] ;  /* 0x00000006120c6981 */ /* 0x000364000c2e1d00 */
[----:B------:R-:W-:-:S04]  /*04f0*/  @!P4 FMUL R22, R22, 16777216 ;  /* 0x4b8000001616c820 */ /* 0x000fc80000400000 */
[----:B------:R-:W1:Y:S01]  /*0500*/  MUFU.RCP R32, R22 ;  /* 0x0000001600207308 */ /* 0x000e620000001000 */
[----:B--2---:R-:W-:Y:S02]  /*0510*/  CS2R R16, SRZ ;  /* 0x0000000000107805 */ /* 0x004fe4000001ff00 */
[----:B------:R-:W-:Y:S02]  /*0520*/  ISETP.LT.AND P3, PT, R25, 0x40000, !P0 ;  /* 0x000400001900780c */ /* 0x000fe40004761270 */
[----:B-1----:R-:W-:Y:S01]  /*0530*/  CS2R R18, SRZ ;  /* 0x0000000000127805 */ /* 0x002fe2000001ff00 */
[----:B------:R-:W-:Y:S01]  /*0540*/  @!P4 FMUL R23, R23, 16777216 ;  /* 0x4b8000001717c820 */ /* 0x000fe20000400000 */
[----:B------:R-:W-:-:S04]  /*0550*/  IMAD R25, R25, 0x10, R34 ;  /* 0x0000001019197824 */ /* 0x000fc800078e0222 */
[----:B------:R1:W5:Y:S01]  /*0560*/  @!P0 LDG.E.EL.128 R16, desc[UR6][R20.64] ;  /* 0x0000000614108981 */ /* 0x000362000c2e1d00 */
[----:B------:R-:W-:-:S04]  /*0570*/  IMAD.WIDE R36, R25, 0x4, R36 ;  /* 0x0000000419247825 */ /* 0x000fc800078e0224 */
[----:B0-----:R-:W-:Y:S01]  /*0580*/  FMUL R32, R32, R23 ;  /* 0x0000001720207220 */ /* 0x001fe20000400000 */
[----:B------:R-:W-:Y:S02]  /*0590*/  CS2R R22, SRZ ;  /* 0x0000000000167805 */ /* 0x000fe4000001ff00 */
[----:B-1----:R-:W-:-:S06]  /*05a0*/  CS2R R20, SRZ ;  /* 0x0000000000147805 */ /* 0x002fcc000001ff00 */
[----:B------:R0:W2:Y:S01]  /*05b0*/  @P3 LDG.E.EL.128 R20, desc[UR6][R36.64] ;  /* 0x0000000624143981 */ /* 0x0000a2000c2e1d00 */
[----:B------:R-:W1:Y:S02]  /*05c0*/  MUFU.RCP R31, R31 ;  /* 0x0000001f001f7308 */ /* 0x000e640000001000 */
[----:B-1----:R-:W-:Y:S02]  /*05d0*/  FMUL R31, R31, R38 ;  /* 0x000000261f1f7220 */ /* 0x002fe40000400000 */
[----:B------:R-:W1:Y:S02]  /*05e0*/  LDC.64 R38, c[0x0][0x228] ;  /* 0x00008a00ff267b82 */ /* 0x000e640000000a00 */
[----:B-1----:R-:W-:-:S04]  /*05f0*/  IMAD.WIDE R38, R34, 0x4, R38 ;  /* 0x0000000422267825 */ /* 0x002fc800078e0226 */
[C---:B-----5:R-:W-:Y:S01]  /*0600*/  FADD R35, -R17.reuse, R13 ;  /* 0x0000000d11237221 */ /* 0x060fe20000000100 */
[C---:B---3--:R-:W-:Y:S01]  /*0610*/  FADD R33, -R16.reuse, R4 ;  /* 0x0000000410217221 */ /* 0x048fe20000000100 */
[C---:B----4-:R-:W-:Y:S01]  /*0620*/  FADD R8, -R16.reuse, R8 ;  /* 0x0000000810087221 */ /* 0x050fe20000000100 */
[----:B------:R-:W-:Y:S01]  /*0630*/  FADD R12, -R16, R12 ;  /* 0x0000000c100c7221 */ /* 0x000fe20000000100 */
[C---:B0-----:R-:W-:Y:S01]  /*0640*/  FADD R36, -R18.reuse, R6 ;  /* 0x0000000612247221 */ /* 0x041fe20000000100 */
[C---:B------:R-:W-:Y:S01]  /*0650*/  FADD R10, -R18.reuse, R10 ;  /* 0x0000000a120a7221 */ /* 0x040fe20000000100 */
[----:B------:R-:W-:Y:S01]  /*0660*/  FADD R13, -R18, R14 ;  /* 0x0000000e120d7221 */ /* 0x000fe20000000100 */
[----:B--2---:R-:W-:Y:S01]  /*0670*/  FADD R20, -R16, R20 ;  /* 0x0000001410147221 */ /* 0x004fe20000000100 */
[----:B------:R-:W-:Y:S01]  /*0680*/  FADD R22, -R18, R22 ;  /* 0x0000001612167221 */ /* 0x000fe20000000100 */
[----:B------:R-:W-:Y:S01]  /*0690*/  FADD R16, -R17, R5 ;  /* 0x0000000511107221 */ /* 0x000fe20000000100 */
[----:B------:R-:W-:Y:S01]  /*06a0*/  FADD R18, -R19, R7 ;  /* 0x0000000713127221 */ /* 0x000fe20000000100 */
[----:B------:R-:W-:-:S02]  /*06b0*/  CS2R R4, SRZ ;  /* 0x0000000000047805 */ /* 0x000fc4000001ff00 */
[----:B------:R-:W-:-:S06]  /*06c0*/  CS2R R6, SRZ ;  /* 0x0000000000067805 */ /* 0x000fcc000001ff00 */
[----:B------:R0:W2:Y:S02]  /*06d0*/  @!P0 LDG.E.EL.128 R4, desc[UR6][R38.64] ;  /* 0x0000000626048981 */ /* 0x0000a4000c2e1d00 */
[----:B0-----:R-:W0:Y:S01]  /*06e0*/  LDC.64 R38, c[0x0][0x230] ;  /* 0x00008c00ff267b82 */ /* 0x001e220000000a00 */
[C---:B------:R-:W-:Y:S01]  /*06f0*/  FADD R11, -R19.reuse, R11 ;  /* 0x0000000b130b7221 */ /* 0x040fe20000000100 */
[C---:B------:R-:W-:Y:S01]  /*0700*/  FADD R15, -R19.reuse, R15 ;  /* 0x0000000f130f7221 */ /* 0x040fe20000000100 */
[----:B------:R-:W-:Y:S01]  /*0710*/  FADD R23, -R19, R23 ;  /* 0x0000001713177221 */ /* 0x000fe20000000100 */
[C---:B------:R-:W-:Y:S01]  /*0720*/  FADD R9, -R17.reuse, R9 ;  /* 0x0000000911097221 */ /* 0x040fe20000000100 */
[----:B------:R-:W-:Y:S01]  /*0730*/  FADD R21, -R17, R21 ;  /* 0x0000001511157221 */ /* 0x000fe20000000100 */
[C---:B------:R-:W-:Y:S01]  /*0740*/  FMUL R19, R32.reuse, R15 ;  /* 0x0000000f20137220 */ /* 0x040fe20000400000 */
[C---:B------:R-:W-:Y:S01]  /*0750*/  FMUL R17, R32.reuse, R11 ;  /* 0x0000000b20117220 */ /* 0x040fe20000400000 */
[C---:B------:R-:W-:Y:S01]  /*0760*/  FMUL R18, R32.reuse, R18 ;  /* 0x0000001220127220 */ /* 0x040fe20000400000 */
[----:B------:R-:W-:Y:S01]  /*0770*/  FMUL R34, R32, R23 ;  /* 0x0000001720227220 */ /* 0x000fe20000400000 */
[C---:B------:R-:W-:Y:S01]  /*0780*/  FMUL R13, R29.reuse, R13 ;  /* 0x0000000d1d0d7220 */ /* 0x040fe20000400000 */
[C---:B------:R-:W-:Y:S01]  /*0790*/  FMUL R14, R29.reuse, R10 ;  /* 0x0000000a1d0e7220 */ /* 0x040fe20000400000 */
[C---:B------:R-:W-:Y:S01]  /*07a0*/  FMUL R15, R29.reuse, R36 ;  /* 0x000000241d0f7220 */ /* 0x040fe20000400000 */
[----:B------:R-:W-:Y:S01]  /*07b0*/  FMUL R32, R29, R22 ;  /* 0x000000161d207220 */ /* 0x000fe20000400000 */
[C---:B------:R-:W-:Y:S01]  /*07c0*/  FMUL R29, R31.reuse, R9 ;  /* 0x000000091f1d7220 */ /* 0x040fe20000400000 */
[----:B------:R-:W-:Y:S01]  /*07d0*/  LOP3.LUT R9, R0, 0xc, R26, 0xf8, !PT ;  /* 0x0000000c00097812 */ /* 0x000fe200078ef81a */
[----:B------:R-:W-:Y:S01]  /*07e0*/  FMUL R36, R31, R16 ;  /* 0x000000101f247220 */ /* 0x000fe20000400000 */
[----:B------:R-:W-:Y:S01]  /*07f0*/  FMUL R16, R30, R8 ;  /* 0x000000081e107220 */ /* 0x000fe20000400000 */
[----:B------:R-:W-:-:S02]  /*0800*/  CS2R R10, SRZ ;  /* 0x00000000000a7805 */ /* 0x000fc4000001ff00 */
[----:B0-----:R-:W-:Y:S01]  /*0810*/  IMAD.WIDE R38, R9, 0x4, R38 ;  /* 0x0000000409267825 */ /* 0x001fe200078e0226 */
[----:B------:R-:W-:-:S06]  /*0820*/  CS2R R8, SRZ ;  /* 0x0000000000087805 */ /* 0x000fcc000001ff00 */
[----:B------:R0:W2:Y:S02]  /*0830*/  @!P0 LDG.E.EL.128 R8, desc[UR6][R38.64] ;  /* 0x0000000626088981 */ /* 0x0000a4000c2e1d00 */
[----:B0-----:R-:W0:Y:S01]  /*0840*/  LDC.64 R38, c[0x0][0x238] ;  /* 0x00008e00ff267b82 */ /* 0x001e220000000a00 */
[C---:B------:R-:W-:Y:S01]  /*0850*/  FMUL R23, R31.reuse, R35 ;  /* 0x000000231f177220 */ /* 0x040fe20000400000 */
[----:B------:R-:W-:Y:S01]  /*0860*/  FMUL R31, R31, R21 ;  /* 0x000000151f1f7220 */ /* 0x000fe20000400000 */
[C---:B------:R-:W-:Y:S01]  /*0870*/  FMUL R33, R30.reuse, R33 ;  /* 0x000000211e217220 */ /* 0x040fe20000400000 */
[C---:B------:R-:W-:Y:S01]  /*0880*/  FMUL R12, R30.reuse, R12 ;  /* 0x0000000c1e0c7220 */ /* 0x040fe20000400000 */
[----:B------:R-:W-:Y:S01]  /*0890*/  FMUL R22, R30, R20 ;  /* 0x000000141e167220 */ /* 0x000fe20000400000 */
[-CC-:B--2---:R-:W-:Y:S01]  /*08a0*/  FFMA R21, R29, R5.reuse, R9.reuse ;  /* 0x000000051d157223 */ /* 0x184fe20000000009 */
[-CC-:B------:R-:W-:Y:S01]  /*08b0*/  FFMA R35, R33, R4.reuse, R8.reuse ;  /* 0x0000000421237223 */ /* 0x180fe20000000008 */
[-CC-:B------:R-:W-:Y:S01]  /*08c0*/  FFMA R29, R31, R5.reuse, R9.reuse ;  /* 0x000000051f1d7223 */ /* 0x180fe20000000009 */
[-CC-:B------:R-:W-:Y:S01]  /*08d0*/  FFMA R16, R16, R4.reuse, R8.reuse ;  /* 0x0000000410107223 */ /* 0x180fe20000000008 */
[-CC-:B------:R-:W-:Y:S01]  /*08e0*/  FFMA R20, R12, R4.reuse, R8.reuse ;  /* 0x000000040c147223 */ /* 0x180fe20000000008 */
[----:B------:R-:W-:Y:S01]  /*08f0*/  FFMA R22, R22, R4, R8 ;  /* 0x0000000416167223 */ /* 0x000fe20000000008 */
[-CC-:B------:R-:W-:Y:S01]  /*0900*/  FFMA R33, R15, R6.reuse, R10.reuse ;  /* 0x000000060f217223 */ /* 0x180fe2000000000a */
[-CC-:B------:R-:W-:Y:S01]  /*0910*/  FFMA R30, R14, R6.reuse, R10.reuse ;  /* 0x000000060e1e7223 */ /* 0x180fe2000000000a */
[----:B------:R-:W-:Y:S01]  /*0920*/  FFMA R31, R13, R6, R10 ;  /* 0x000000060d1f7223 */ /* 0x000fe2000000000a */
[-CC-:B------:R-:W-:Y:S01]  /*0930*/  FFMA R8, R36, R5.reuse, R9.reuse ;  /* 0x0000000524087223 */ /* 0x180fe20000000009 */
[----:B------:R-:W-:Y:S01]  /*0940*/  FFMA R23, R23, R5, R9 ;  /* 0x0000000517177223 */ /* 0x000fe20000000009 */
[----:B------:R-:W-:-:S02]  /*0950*/  CS2R R12, SRZ ;  /* 0x00000000000c7805 */ /* 0x000fc4000001ff00 */
[----:B------:R-:W-:Y:S01]  /*0960*/  CS2R R14, SRZ ;  /* 0x00000000000e7805 */ /* 0x000fe2000001ff00 */
[----:B0-----:R-:W-:-:S05]  /*0970*/  IMAD.WIDE R4, R28, 0x4, R38 ;  /* 0x000000041c047825 */ /* 0x001fca00078e0226 */
[----:B------:R0:W2:Y:S01]  /*0980*/  @P2 LDG.E.EL.128 R12, desc[UR6][R4.64] ;  /* 0x00000006040c2981 */ /* 0x0000a2000c2e1d00 */
[----:B------:R-:W-:Y:S01]  /*0990*/  FFMA R32, R32, R6, R10 ;  /* 0x0000000620207223 */ /* 0x000fe2000000000a */
[-CC-:B------:R-:W-:Y:S01]  /*09a0*/  FFMA R28, R18, R7.reuse, R11.reuse ;  /* 0x00000007121c7223 */ /* 0x180fe2000000000b */
[-CC-:B------:R-:W-:Y:S01]  /*09b0*/  FFMA R36, R17, R7.reuse, R11.reuse ;  /* 0x0000000711247223 */ /* 0x180fe2000000000b */
[-CC-:B------:R-:W-:Y:S01]  /*09c0*/  FFMA R37, R19, R7.reuse, R11.reuse ;  /* 0x0000000713257223 */ /* 0x180fe2000000000b */
[----:B------:R-:W-:Y:S01]  /*09d0*/  FFMA R34, R34, R7, R11 ;  /* 0x0000000722227223 */ /* 0x000fe2000000000b */
[----:B------:R-:W-:Y:S01]  /*09e0*/  CS2R R6, SRZ ;  /* 0x0000000000067805 */ /* 0x000fe2000001ff00 */
[----:B------:R-:W-:Y:S01]  /*09f0*/  IMAD.WIDE R10, R3, 0x4, R38 ;  /* 0x00000004030a7825 */ /* 0x000fe200078e0226 */
[----:B0-----:R-:W-:-:S06]  /*0a00*/  CS2R R4, SRZ ;  /* 0x0000000000047805 */ /* 0x001fcc000001ff00 */
[----:B------:R0:W3:Y:S01]  /*0a10*/  @P1 LDG.E.EL.128 R4, desc[UR6][R10.64] ;  /* 0x000000060a041981 */ /* 0x0000e2000c2e1d00 */
[----:B------:R-:W-:-:S04]  /*0a20*/  FSETP.GEU.AND P0, PT, R8, RZ, PT ;  /* 0x000000ff0800720b */ /* 0x000fc80003f0e000 */
[----:B------:R-:W-:Y:S01]  /*0a30*/  FSEL R8, R8, RZ, P0 ;  /* 0x000000ff08087208 */ /* 0x000fe20000000000 */
[--C-:B------:R-:W-:Y:S01]  /*0a40*/  IMAD.WIDE R18, R24, 0x4, R38.reuse ;  /* 0x0000000418127825 */ /* 0x100fe200078e0226 */
[C---:B------:R-:W-:Y:S02]  /*0a50*/  FSETP.GEU.AND P0, PT, R16.reuse, RZ, PT ;  /* 0x000000ff1000720b */ /* 0x040fe40003f0e000 */
[----:B0-----:R-:W-:Y:S02]  /*0a60*/  CS2R R10, SRZ ;  /* 0x00000000000a7805 */ /* 0x001fe4000001ff00 */
[----:B------:R-:W-:Y:S02]  /*0a70*/  FSEL R3, R16, RZ, P0 ;  /* 0x000000ff10037208 */ /* 0x000fe40000000000 */
[----:B------:R-:W-:Y:S01]  /*0a80*/  CS2R R16, SRZ ;  /* 0x0000000000107805 */ /* 0x000fe2000001ff00 */
[----:B------:R-:W-:Y:S01]  /*0a90*/  IMAD.WIDE R38, R25, 0x4, R38 ;  /* 0x0000000419267825 */ /* 0x000fe200078e0226 */
[----:B------:R-:W0:Y:S01]  /*0aa0*/  S2UR UR5, SR_CgaCtaId ;  /* 0x00000000000579c3 */ /* 0x000e220000008800 */
[----:B------:R-:W-:-:S02]  /*0ab0*/  FSETP.GEU.AND P0, PT, R21, RZ, PT ;  /* 0x000000ff1500720b */ /* 0x000fc40003f0e000 */
[----:B------:R-:W-:Y:S01]  /*0ac0*/  FSETP.GEU.AND P1, PT, R35, RZ, PT ;  /* 0x000000ff2300720b */ /* 0x000fe20003f2e000 */
[----:B--2---:R-:W-:Y:S01]  /*0ad0*/  FADD R13, R8, R13 ;  /* 0x0000000d080d7221 */ /* 0x004fe20000000000 */
[----:B------:R-:W-:-:S06]  /*0ae0*/  CS2R R8, SRZ ;  /* 0x0000000000087805 */ /* 0x000fcc000001ff00 */
[----:B------:R1:W2:Y:S02]  /*0af0*/  @P6 LDG.E.EL.128 R8, desc[UR6][R18.64] ;  /* 0x0000000612086981 */ /* 0x0002a4000c2e1d00 */
[----:B-1----:R-:W-:-:S06]  /*0b00*/  CS2R R18, SRZ ;  /* 0x0000000000127805 */ /* 0x002fcc000001ff00 */
[----:B------:R1:W4:Y:S01]  /*0b10*/  @P3 LDG.E.EL.128 R16, desc[UR6][R38.64] ;  /* 0x0000000626103981 */ /* 0x000322000c2e1d00 */
[----:B---3--:R-:W-:Y:S02]  /*0b20*/  FADD R4, R3, R4 ;  /* 0x0000000403047221 */ /* 0x008fe40000000000 */
[----:B------:R-:W3:Y:S01]  /*0b30*/  S2R R3, SR_TID.X ;  /* 0x0000000000037919 */ /* 0x000ee20000002100 */
[----:B------:R-:W-:Y:S01]  /*0b40*/  FSEL R24, R21, RZ, P0 ;  /* 0x000000ff15187208 */ /* 0x000fe20000000000 */
[----:B------:R-:W-:Y:S01]  /*0b50*/  IMAD.SHL.U32 R25, R2, 0x400, RZ ;  /* 0x0000040002197824 */ /* 0x000fe200078e00ff */
[----:B------:R-:W-:Y:S02]  /*0b60*/  FSEL R35, R35, RZ, P1 ;  /* 0x000000ff23237208 */ /* 0x000fe40000800000 */
[----:B------:R-:W-:Y:S01]  /*0b70*/  FSETP.GEU.AND P1, PT, R33, RZ, PT ;  /* 0x000000ff2100720b */ /* 0x000fe20003f2e000 */
[----:B------:R-:W-:Y:S01]  /*0b80*/  FADD R5, R24, R5 ;  /* 0x0000000518057221 */ /* 0x000fe20000000000 */
[----:B------:R-:W-:Y:S01]  /*0b90*/  FSETP.GEU.AND P0, PT, R30, RZ, PT ;  /* 0x000000ff1e00720b */ /* 0x000fe20003f0e000 */
[----:B------:R-:W-:Y:S01]  /*0ba0*/  UMOV UR4, 0x400 ;  /* 0x0000040000047882 */ /* 0x000fe20000000000 */
[----:B------:R-:W-:Y:S01]  /*0bb0*/  LOP3.LUT R25, R25, 0xc00, RZ, 0xc0, !PT ;  /* 0x00000c0019197812 */ /* 0x000fe200078ec0ff */
[----:B0-----:R-:W-:Y:S01]  /*0bc0*/  UPRMT UR4, UR5, 0x654, UR4 ;  /* 0x0000065405047896 */ /* 0x001fe20008000004 */
[----:B------:R-:W-:-:S02]  /*0bd0*/  FSEL R33, R33, RZ, P1 ;  /* 0x000000ff21217208 */ /* 0x000fc40000800000 */
[----:B------:R-:W-:-:S03]  /*0be0*/  FSEL R21, R30, RZ, P0 ;  /* 0x000000ff1e157208 */ /* 0x000fc60000000000 */
[----:B------:R-:W-:Y:S01]  /*0bf0*/  FADD R14, R33, R14 ;  /* 0x0000000e210e7221 */ /* 0x000fe20000000000 */
[----:B---3--:R-:W-:-:S04]  /*0c00*/  SHF.R.U32.HI R24, RZ, 0x2, R3 ;  /* 0x00000002ff187819 */ /* 0x008fc80000011603 */
[----:B------:R-:W-:Y:S02]  /*0c10*/  SGXT.U32 R30, R24, 0x6 ;  /* 0x00000006181e781a */ /* 0x000fe40000000000 */
[C---:B------:R-:W-:Y:S02]  /*0c20*/  LOP3.LUT R24, R25.reuse, 0x100, RZ, 0xfc, !PT ;  /* 0x0000010019187812 */ /* 0x040fe400078efcff */
[----:B------:R-:W-:Y:S02]  /*0c30*/  LOP3.LUT R30, R25, R30, RZ, 0xfc, !PT ;  /* 0x0000001e191e7212 */ /* 0x000fe400078efcff */
[----:B------:R-:W-:Y:S01]  /*0c40*/  LEA.HI R33, R24, UR4, RZ, 0x1c ;  /* 0x0000000418217c11 */ /* 0x000fe2000f8fe0ff */
[----:B------:R-:W-:Y:S01]  /*0c50*/  FADD R6, R21, R6 ;  /* 0x0000000615067221 */ /* 0x000fe20000000000 */
[----:B------:R-:W-:-:S03]  /*0c60*/  FSETP.GEU.AND P0, PT, R28, RZ, PT ;  /* 0x000000ff1c00720b */ /* 0x000fc60003f0e000 */
[----:B------:R-:W-:Y:S01]  /*0c70*/  IMAD R24, R30, 0x4, R33 ;  /* 0x000000041e187824 */ /* 0x000fe200078e0221 */
[----:B------:R-:W-:Y:S01]  /*0c80*/  LOP3.LUT R33, R25, 0x200, RZ, 0xfc, !PT ;  /* 0x0000020019217812 */ /* 0x000fe200078efcff */
[----:B------:R-:W-:Y:S01]  /*0c90*/  FADD R12, R35, R12 ;  /* 0x0000000c230c7221 */ /* 0x000fe20000000000 */
[C---:B------:R-:W-:Y:S02]  /*0ca0*/  LEA.HI R21, R25.reuse, UR4, RZ, 0x1c ;  /* 0x0000000419157c11 */ /* 0x040fe4000f8fe0ff */
[----:B------:R-:W-:Y:S02]  /*0cb0*/  LOP3.LUT R35, R25, 0x300, RZ, 0xfc, !PT ;  /* 0x0000030019237812 */ /* 0x000fe400078efcff */
[----:B------:R-:W-:Y:S02]  /*0cc0*/  LEA.HI R25, R33, UR4, RZ, 0x1c ;  /* 0x0000000421197c11 */ /* 0x000fe4000f8fe0ff */
[----:B-1----:R-:W-:Y:S01]  /*0cd0*/  FSEL R38, R28, RZ, P0 ;  /* 0x000000ff1c267208 */ /* 0x002fe20000000000 */
[----:B------:R-:W-:Y:S01]  /*0ce0*/  IMAD R21, R30, 0x4, R21 ;  /* 0x000000041e157824 */ /* 0x000fe200078e0215 */
[----:B------:R-:W-:-:S02]  /*0cf0*/  FSETP.GEU.AND P0, PT, R36, RZ, PT ;  /* 0x000000ff2400720b */ /* 0x000fc40003f0e000 */
[----:B------:R-:W-:Y:S01]  /*0d00*/  LEA.HI R35, R35, UR4, RZ, 0x1c ;  /* 0x0000000423237c11 */ /* 0x000fe2000f8fe0ff */
[----:B------:R-:W-:Y:S01]  /*0d10*/  IMAD R25, R30, 0x4, R25 ;  /* 0x000000041e197824 */ /* 0x000fe200078e0219 */
[----:B------:R-:W-:Y:S01]  /*0d20*/  FSEL R36, R36, RZ, P0 ;  /* 0x000000ff24247208 */ /* 0x000fe20000000000 */
[----:B------:R0:W-:Y:S01]  /*0d30*/  STS [R21], R12 ;  /* 0x0000000c15007388 */ /* 0x0001e20000000800 */
[----:B------:R-:W-:Y:S01]  /*0d40*/  FSETP.GEU.AND P0, PT, R37, RZ, PT ;  /* 0x000000ff2500720b */ /* 0x000fe20003f0e000 */
[----:B------:R-:W-:Y:S02]  /*0d50*/  IMAD R28, R30, 0x4, R35 ;  /* 0x000000041e1c7824 */ /* 0x000fe400078e0223 */
[----:B------:R-:W-:Y:S01]  /*0d60*/  FADD R15, R38, R15 ;  /* 0x0000000f260f7221 */ /* 0x000fe20000000000 */
[----:B------:R1:W-:Y:S01]  /*0d70*/  STS [R24+0x400], R13 ;  /* 0x0004000d18007388 */ /* 0x0003e20000000800 */
[----:B------:R-:W-:Y:S02]  /*0d80*/  FSETP.GEU.AND P3, PT, R20, RZ, PT ;  /* 0x000000ff1400720b */ /* 0x000fe40003f6e000 */
[----:B------:R-:W-:Y:S01]  /*0d90*/  FSETP.GEU.AND P2, PT, R23, RZ, PT ;  /* 0x000000ff1700720b */ /* 0x000fe20003f4e000 */
[----:B------:R3:W-:Y:S01]  /*0da0*/  STS [R25+0x800], R14 ;  /* 0x0008000e19007388 */ /* 0x0007e20000000800 */
[----:B0-----:R-:W-:-:S02]  /*0db0*/  LOP3.LUT R12, R26, 0xfc, RZ, 0xc0, !PT ;  /* 0x000000fc1a0c7812 */ /* 0x001fc400078ec0ff */
[----:B------:R-:W-:Y:S01]  /*0dc0*/  FSETP.GEU.AND P1, PT, R31, RZ, PT ;  /* 0x000000ff1f00720b */ /* 0x000fe20003f2e000 */
[----:B------:R-:W-:Y:S01]  /*0dd0*/  STS [R28+0xc00], R15 ;  /* 0x000c000f1c007388 */ /* 0x000fe20000000800 */
[----:B------:R-:W-:Y:S01]  /*0de0*/  PRMT R27, R12, 0x6540, R27 ;  /* 0x000065400c1b7816 */ /* 0x000fe2000000001b */
[----:B-1----:R-:W-:Y:S01]  /*0df0*/  FADD R13, R36, R7 ;  /* 0x00000007240d7221 */ /* 0x002fe20000000000 */
[----:B---3--:R-:W-:Y:S02]  /*0e00*/  FSEL R14, R37, RZ, P0 ;  /* 0x000000ff250e7208 */ /* 0x008fe40000000000 */
[----:B------:R-:W-:Y:S01]  /*0e10*/  FSETP.GEU.AND P0, PT, R22, RZ, PT ;  /* 0x000000ff1600720b */ /* 0x000fe20003f0e000 */
[----:B------:R0:W-:Y:S01]  /*0e20*/  STS [R21+0x100], R4 ;  /* 0x0001000415007388 */ /* 0x0001e20000000800 */
[----:B------:R-:W-:Y:S02]  /*0e30*/  FSEL R7, R20, RZ, P3 ;  /* 0x000000ff14077208 */ /* 0x000fe40001800000 */
[----:B------:R-:W-:Y:S01]  /*0e40*/  FSEL R12, R23, RZ, P2 ;  /* 0x000000ff170c7208 */ /* 0x000fe20001000000 */
[----:B------:R1:W-:Y:S01]  /*0e50*/  STS [R24+0x500], R5 ;  /* 0x0005000518007388 */ /* 0x0003e20000000800 */
[----:B------:R-:W-:-:S02]  /*0e60*/  FSEL R31, R31, RZ, P1 ;  /* 0x000000ff1f1f7208 */ /* 0x000fc40000800000 */
[C---:B------:R-:W-:Y:S02]  /*0e70*/  FSETP.GEU.AND P2, PT, R29.reuse, RZ, PT ;  /* 0x000000ff1d00720b */ /* 0x040fe40003f4e000 */
[----:B------:R-:W-:Y:S02]  /*0e80*/  FSETP.GEU.AND P1, PT, R32, RZ, PT ;  /* 0x000000ff2000720b */ /* 0x000fe40003f2e000 */
[----:B0-----:R-:W-:Y:S02]  /*0e90*/  FSEL R4, R29, RZ, P2 ;  /* 0x000000ff1d047208 */ /* 0x001fe40001000000 */
[----:B-1----:R-:W-:Y:S02]  /*0ea0*/  FSEL R5, R22, RZ, P0 ;  /* 0x000000ff16057208 */ /* 0x002fe40000000000 */
[C---:B------:R-:W-:Y:S01]  /*0eb0*/  FSETP.GEU.AND P0, PT, R34.reuse, RZ, PT ;  /* 0x000000ff2200720b */ /* 0x040fe20003f0e000 */
[----:B------:R0:W-:Y:S03]  /*0ec0*/  STS [R25+0x900], R6 ;  /* 0x0009000619007388 */ /* 0x0001e60000000800 */
[----:B------:R-:W-:Y:S01]  /*0ed0*/  FSEL R34, R34, RZ, P0 ;  /* 0x000000ff22227208 */ /* 0x000fe20000000000 */
[----:B------:R-:W-:Y:S01]  /*0ee0*/  STS [R28+0xd00], R13 ;  /* 0x000d000d1c007388 */ /* 0x000fe20000000800 */
[----:B------:R-:W-:-:S02]  /*0ef0*/  LOP3.LUT R26, R26, 0x3fc, RZ, 0xc0, !PT ;  /* 0x000003fc1a1a7812 */ /* 0x000fc400078ec0ff */
[----:B------:R-:W-:-:S04]  /*0f00*/  SHF.R.U32.HI R3, RZ, 0x2, R3 ;  /* 0x00000002ff037819 */ /* 0x000fc80000011603 */
[----:B------:R-:W-:-:S04]  /*0f10*/  LOP3.LUT R3, R3, 0x30, RZ, 0xc0, !PT ;  /* 0x0000003003037812 */ /* 0x000fc800078ec0ff */
[----:B------:R-:W-:Y:S02]  /*0f20*/  IADD3 R3, R3, UR4, RZ ;  /* 0x0000000403037c10 */ /* 0x000fe4000fffe0ff */
[----:B------:R-:W-:-:S04]  /*0f30*/  SHF.R.S32.HI R20, RZ, 0x1f, R27 ;  /* 0x0000001fff147819 */ /* 0x000fc8000001141b */
[----:B------:R-:W-:-:S04]  /*0f40*/  LEA.HI R20, R20, R27, RZ, 0x10 ;  /* 0x0000001b14147211 */ /* 0x000fc800078f80ff */
[----:B------:R-:W-:Y:S02]  /*0f50*/  LOP3.LUT R20, R20, 0xffff0000, RZ, 0xc0, !PT ;  /* 0xffff000014147812 */ /* 0x000fe400078ec0ff */
[----:B------:R-:W-:Y:S01]  /*0f60*/  ISETP.GE.AND P0, PT, R27, 0x40000, PT ;  /* 0x000400001b00780c */ /* 0x000fe20003f06270 */
[----:B--2---:R-:W-:Y:S01]  /*0f70*/  FADD R8, R7, R8 ;  /* 0x0000000807087221 */ /* 0x004fe20000000000 */
[----:B------:R-:W-:Y:S01]  /*0f80*/  FADD R9, R12, R9 ;  /* 0x000000090c097221 */ /* 0x000fe20000000000 */
[----:B------:R-:W-:Y:S01]  /*0f90*/  FSEL R7, R32, RZ, P1 ;  /* 0x000000ff20077208 */ /* 0x000fe20000800000 */
[----:B------:R-:W-:Y:S01]  /*0fa0*/  FADD R10, R31, R10 ;  /* 0x0000000a1f0a7221 */ /* 0x000fe20000000000 */
[----:B------:R-:W-:Y:S01]  /*0fb0*/  FADD R11, R14, R11 ;  /* 0x0000000b0e0b7221 */ /* 0x000fe20000000000 */
[----:B------:R1:W-:Y:S04]  /*0fc0*/  STS [R21+0x200], R8 ;  /* 0x0002000815007388 */ /* 0x0003e80000000800 */
[----:B------:R-:W-:Y:S04]  /*0fd0*/  STS [R24+0x600], R9 ;  /* 0x0006000918007388 */ /* 0x000fe80000000800 */
[----:B------:R-:W-:Y:S01]  /*0fe0*/  STS [R25+0xa00], R10 ;  /* 0x000a000a19007388 */ /* 0x000fe20000000800 */
[----:B----4-:R-:W-:Y:S01]  /*0ff0*/  FADD R16, R5, R16 ;  /* 0x0000001005107221 */ /* 0x010fe20000000000 */
[----:B------:R-:W-:Y:S01]  /*1000*/  FADD R17, R4, R17 ;  /* 0x0000001104117221 */ /* 0x000fe20000000000 */
[----:B------:R-:W-:Y:S01]  /*1010*/  FADD R18, R7, R18 ;  /* 0x0000001207127221 */ /* 0x000fe20000000000 */
[----:B------:R-:W-:Y:S01]  /*1020*/  FADD R19, R34, R19 ;  /* 0x0000001322137221 */ /* 0x000fe20000000000 */
[----:B------:R-:W-:Y:S04]  /*1030*/  STS [R28+0xe00], R11 ;  /* 0x000e000b1c007388 */ /* 0x000fe80000000800 */
[----:B------:R2:W-:Y:S04]  /*1040*/  STS [R21+0x300], R16 ;  /* 0x0003001015007388 */ /* 0x0005e80000000800 */
[----:B------:R3:W-:Y:S04]  /*1050*/  STS [R24+0x700], R17 ;  /* 0x0007001118007388 */ /* 0x0007e80000000800 */
[----:B------:R4:W-:Y:S01]  /*1060*/  STS [R25+0xb00], R18 ;  /* 0x000b001219007388 */ /* 0x0009e20000000800 */
[----:B------:R-:W-:-:S03]  /*1070*/  LOP3.LUT R4, R26, 0x400, RZ, 0xfc, !PT ;  /* 0x000004001a047812 */ /* 0x000fc600078efcff */
[----:B------:R5:W-:Y:S01]  /*1080*/  STS [R28+0xf00], R19 ;  /* 0x000f00131c007388 */ /* 0x000be20000000800 */
[----:B------:R-:W-:Y:S02]  /*1090*/  LOP3.LUT R5, R26, 0x800, RZ, 0xfc, !PT ;  /* 0x000008001a057812 */ /* 0x000fe400078efcff */
[----:B------:R-:W-:Y:S02]  /*10a0*/  SHF.R.U32.HI R4, RZ, 0x4, R4 ;  /* 0x00000004ff047819 */ /* 0x000fe40000011604 */
[----:B------:R-:W-:Y:S02]  /*10b0*/  SHF.R.U32.HI R5, RZ, 0x4, R5 ;  /* 0x00000004ff057819 */ /* 0x000fe40000011605 */
[----:B------:R-:W-:Y:S02]  /*10c0*/  LOP3.LUT R4, R4, 0x70, RZ, 0xc0, !PT ;  /* 0x0000007004047812 */ /* 0x000fe400078ec0ff */
[----:B0-----:R-:W-:-:S03]  /*10d0*/  LOP3.LUT R6, R5, 0xb0, RZ, 0xc0, !PT ;  /* 0x000000b005067812 */ /* 0x001fc600078ec0ff */
[----:B------:R-:W-:Y:S02]  /*10e0*/  VIADD R5, R4, UR4 ;  /* 0x0000000404057c36 */ /* 0x000fe40008000000 */
[----:B------:R-:W-:Y:S02]  /*10f0*/  VIADD R7, R6, UR4 ;  /* 0x0000000406077c36 */ /* 0x000fe40008000000 */
[C---:B------:R-:W-:Y:S02]  /*1100*/  IMAD R4, R26.reuse, 0x4, R3 ;  /* 0x000000041a047824 */ /* 0x040fe400078e0203 */
[C---:B-1----:R-:W-:Y:S01]  /*1110*/  IMAD R8, R26.reuse, 0x4, R5 ;  /* 0x000000041a087824 */ /* 0x042fe200078e0205 */
[----:B------:R-:W-:Y:S01]  /*1120*/  BAR.SYNC.DEFER_BLOCKING 0x0 ;  /* 0x0000000000007b1d */ /* 0x000fe20000010000 */
[----:B------:R-:W-:Y:S01]  /*1130*/  IMAD R12, R26, 0x4, R7 ;  /* 0x000000041a0c7824 */ /* 0x000fe200078e0207 */
[----:B--2---:R-:W-:Y:S02]  /*1140*/  SHF.R.S32.HI R16, RZ, 0x1f, R27 ;  /* 0x0000001fff107819 */ /* 0x004fe4000001141b */
[----:B---3--:R-:W-:-:S02]  /*1150*/  SHF.R.U32.HI R17, RZ, 0x6, R2 ;  /* 0x00000006ff117819 */ /* 0x008fc40000011602 */
[----:B------:R-:W-:Y:S02]  /*1160*/  LEA.HI R16, R16, R27, RZ, 0x10 ;  /* 0x0000001b10107211 */ /* 0x000fe400078f80ff */
[----:B------:R-:W0:Y:S01]  /*1170*/  LDC.64 R2, c[0x0][0x240] ;  /* 0x00009000ff027b82 */ /* 0x000e220000000a00 */
[----:B------:R-:W-:Y:S01]  /*1180*/  SGXT.U32 R17, R17, 0x2 ;  /* 0x000000021111781a */ /* 0x000fe20000000000 */
[----:B------:R-:W1:Y:S04]  /*1190*/  LDS.128 R4, [R4] ;  /* 0x0000000004047984 */ /* 0x000e680000000c00 */
[----:B------:R-:W2:Y:S04]  /*11a0*/  LDS.128 R8, [R8+0x1000] ;  /* 0x0010000008087984 */ /* 0x000ea80000000c00 */
[----:B------:R-:W3:Y:S01]  /*11b0*/  LDS.128 R12, [R12+0x2000] ;  /* 0x002000000c0c7984 */ /* 0x000ee20000000c00 */
[----:B------:R-:W-:Y:S01]  /*11c0*/  IMAD.SHL.U32 R16, R16, 0x10, RZ ;  /* 0x0000001010107824 */ /* 0x000fe200078e00ff */
[----:B------:R-:W-:-:S02]  /*11d0*/  LOP3.LUT R0, R17, R0, RZ, 0xfc, !PT ;  /* 0x0000000011007212 */ /* 0x000fc400078efcff */
[----:B------:R-:W-:Y:S02]  /*11e0*/  LOP3.LUT R17, R26, 0xc00, RZ, 0xfc, !PT ;  /* 0x00000c001a117812 */ /* 0x000fe400078efcff */
[----:B------:R-:W-:Y:S02]  /*11f0*/  LOP3.LUT R16, R16, 0xfff00000, RZ, 0xc0, !PT ;  /* 0xfff0000010107812 */ /* 0x000fe400078ec0ff */
[----:B----4-:R-:W-:Y:S02]  /*1200*/  LOP3.LUT R18, R0, 0x4, RZ, 0xfc, !PT ;  /* 0x0000000400127812 */ /* 0x010fe400078efcff */
[----:B------:R-:W-:Y:S02]  /*1210*/  IADD3 R27, R16, R27, -R20 ;  /* 0x0000001b101b7210 */ /* 0x000fe40007ffe814 */
[----:B------:R-:W-:Y:S02]  /*1220*/  LOP3.LUT R16, R0, 0x8, RZ, 0xfc, !PT ;  /* 0x0000000800107812 */ /* 0x000fe400078efcff */
[----:B------:R-:W-:-:S02]  /*1230*/  SHF.R.U32.HI R17, RZ, 0x4, R17 ;  /* 0x00000004ff117819 */ /* 0x000fc40000011611 */
[C---:B------:R-:W-:Y:S02]  /*1240*/  LOP3.LUT R22, R0.reuse, 0xc, RZ, 0xfc, !PT ;  /* 0x0000000c00167812 */ /* 0x040fe400078efcff */
[----:B------:R-:W-:Y:S02]  /*1250*/  ISETP.LT.AND P3, PT, R0, 0x10, !P0 ;  /* 0x000000100000780c */ /* 0x000fe40004761270 */
[----:B------:R-:W-:Y:S02]  /*1260*/  ISETP.LT.AND P2, PT, R18, 0x10, !P0 ;  /* 0x000000101200780c */ /* 0x000fe40004741270 */
[----:B------:R-:W-:Y:S02]  /*1270*/  ISETP.LT.AND P1, PT, R16, 0x10, !P0 ;  /* 0x000000101000780c */ /* 0x000fe40004721270 */
[----:B------:R-:W-:Y:S02]  /*1280*/  LOP3.LUT R20, R17, 0xf0, RZ, 0xc0, !PT ;  /* 0x000000f011147812 */ /* 0x000fe400078ec0ff */
[----:B------:R-:W-:-:S02]  /*1290*/  LEA R17, R0, R27, 0x10 ;  /* 0x0000001b00117211 */ /* 0x000fc400078e80ff */
[----:B------:R-:W-:Y:S01]  /*12a0*/  ISETP.LT.AND P0, PT, R22, 0x10, !P0 ;  /* 0x000000101600780c */ /* 0x000fe20004701270 */
[--C-:B-----5:R-:W-:Y:S02]  /*12b0*/  IMAD R19, R18, 0x10000, R27.reuse ;  /* 0x0001000012137824 */ /* 0x120fe400078e021b */
[----:B------:R-:W-:Y:S02]  /*12c0*/  IMAD R21, R16, 0x10000, R27 ;  /* 0x0001000010157824 */ /* 0x000fe400078e021b */
[----:B0-----:R-:W-:-:S04]  /*12d0*/  IMAD.WIDE R16, R17, 0x4, R2 ;  /* 0x0000000411107825 */ /* 0x001fc800078e0202 */
[----:B------:R-:W-:Y:S02]  /*12e0*/  VIADD R23, R20, UR4 ;  /* 0x0000000414177c36 */ /* 0x000fe40008000000 */
[--C-:B------:R-:W-:Y:S01]  /*12f0*/  IMAD.WIDE R18, R19, 0x4, R2.reuse ;  /* 0x0000000413127825 */ /* 0x100fe200078e0202 */
[----:B-1----:R0:W-:Y:S03]  /*1300*/  @P3 STG.E.128 desc[UR6][R16.64], R4 ;  /* 0x0000000410003986 */ /* 0x0021e6000c101d06 */
[----:B------:R-:W-:Y:S01]  /*1310*/  IMAD.WIDE R20, R21, 0x4, R2 ;  /* 0x0000000415147825 */ /* 0x000fe200078e0202 */
[----:B--2---:R0:W-:Y:S04]  /*1320*/  @P2 STG.E.128 desc[UR6][R18.64], R8 ;  /* 0x0000000812002986 */ /* 0x0041e8000c101d06 */
[----:B---3--:R0:W-:Y:S01]  /*1330*/  @P1 STG.E.128 desc[UR6][R20.64], R12 ;  /* 0x0000000c14001986 */ /* 0x0081e2000c101d06 */
[----:B------:R-:W-:Y:S01]  /*1340*/  IMAD R23, R26, 0x4, R23 ;  /* 0x000000041a177824 */ /* 0x000fe200078e0217 */
[----:B0-----:R-:W-:Y:S06]  /*1350*/  @!P0 EXIT ;  /* 0x000000000000894d */ /* 0x001fec0003800000 */
[----:B0-----:R-:W0:Y:S01]  /*1360*/  LDS.128 R4, [R23+0x3000] ;  /* 0x0030000017047984 */ /* 0x001e220000000c00 */
[----:B------:R-:W-:-:S04]  /*1370*/  IMAD R27, R22, 0x10000, R27 ;  /* 0x00010000161b7824 */ /* 0x000fc800078e021b */
[----:B------:R-:W-:-:S05]  /*1380*/  IMAD.WIDE R2, R27, 0x4, R2 ;  /* 0x000000041b027825 */ /* 0x000fca00078e0202 */
[----:B0-----:R-:W-:Y:S01]  /*1390*/  STG.E.128 desc[UR6][R2.64], R4 ;  /* 0x0000000402007986 */ /* 0x001fe2000c101d06 */
[----:B------:R-:W-:Y:S05]  /*13a0*/  EXIT ;  /* 0x000000000000794d */ /* 0x000fea0003800000 */
.L_x_0:
[----:B------:R-:W-:-:S00]  /*13b0*/  BRA `(.L_x_0) ;  /* 0xfffffffc00fc7947 */ /* 0x000fc0000383ffff */
[----:B------:R-:W-:-:S00]  /*13c0*/  NOP ;  /* 0x0000000000007918 */ /* 0x000fc00000000000 */
        /* <DEDUP_REMOVED lines=11> */
.L_x_1:


//--------------------- .nv.global.init           --------------------------
	.section	.nv.global.init,"aw",@progbits
.nv.global.init:
	.type		_$_str,@object
	.size		_$_str,(_$_str_$_2 - _$_str)
_$_str:
        /*0000*/ 	.byte	0x5f, 0x5f, 0x43, 0x55, 0x44, 0x41, 0x5f, 0x46, 0x54, 0x5a, 0x00
	.type		_$_str_$_2,@object
	.size		_$_str_$_2,(.L_1 - _$_str_$_2)
_$_str_$_2:
        /*000b*/ 	.byte	0x5f, 0x5f, 0x43, 0x55, 0x44, 0x41, 0x5f, 0x50, 0x52, 0x45, 0x43, 0x5f, 0x53, 0x51, 0x52, 0x54
        /*001b*/ 	.byte	0x00
.L_1:


//--------------------- .nv.shared.triton_poi_fused__native_batch_norm_legit_no_training_add_relu_13 --------------------------
	.section	.nv.shared.triton_poi_fused__native_batch_norm_legit_no_training_add_relu_13,"aw",@nobits
	.sectionflags	@""
	.align	16
	.zero		1024


//--------------------- .nv.constant0.triton_poi_fused__native_batch_norm_legit_no_training_add_relu_13 --------------------------
	.section	.nv.constant0.triton_poi_fused__native_batch_norm_legit_no_training_add_relu_13,"a",@progbits
	.sectionflags	@""
	.align	4
.nv.constant0.triton_poi_fused__native_batch_norm_legit_no_training_add_relu_13:
	.zero		592
